//
// Generated by NVIDIA NVVM Compiler
//
// Compiler Build ID: CL-36424714
// Cuda compilation tools, release 13.0, V13.0.88
// Based on NVVM 20.0.0
//

.version 9.0
.target sm_100
.address_size 64

	// .globl	_Z4scanPfS_i
.extern .shared .align 16 .b8 temp[];

.visible .entry _Z4scanPfS_i(
	.param .u64 .ptr .align 1 _Z4scanPfS_i_param_0,
	.param .u64 .ptr .align 1 _Z4scanPfS_i_param_1,
	.param .u32 _Z4scanPfS_i_param_2
)
{
	.reg .pred 	%p<5>;
	.reg .b32 	%r<35>;
	.reg .b32 	%f<10>;
	.reg .b64 	%rd<9>;

	ld.param.u64 	%rd1, [_Z4scanPfS_i_param_0];
	ld.param.u64 	%rd2, [_Z4scanPfS_i_param_1];
	ld.param.u32 	%r8, [_Z4scanPfS_i_param_2];
	mov.u32 	%r1, %tid.x;
	setp.eq.s32 	%p1, %r1, 0;
	mov.f32 	%f9, 0f00000000;
	@%p1 bra 	$L__BB0_2;
	cvta.to.global.u64 	%rd3, %rd2;
	add.s32 	%r9, %r1, -1;
	mul.wide.u32 	%rd4, %r9, 4;
	add.s64 	%rd5, %rd3, %rd4;
	ld.global.f32 	%f9, [%rd5];
$L__BB0_2:
	shl.b32 	%r11, %r1, 2;
	mov.u32 	%r12, temp;
	add.s32 	%r2, %r12, %r11;
	st.shared.f32 	[%r2], %f9;
	bar.sync 	0;
	setp.lt.s32 	%p2, %r8, 2;
	mov.b32 	%r34, 0;
	@%p2 bra 	$L__BB0_8;
	mov.b32 	%r33, 0;
	mov.b32 	%r32, 1;
$L__BB0_4:
	xor.b32  	%r34, %r33, 1;
	setp.lt.u32 	%p3, %r1, %r32;
	@%p3 bra 	$L__BB0_6;
	mad.lo.s32 	%r15, %r33, %r8, %r1;
	sub.s32 	%r16, %r15, %r32;
	shl.b32 	%r17, %r16, 2;
	add.s32 	%r19, %r12, %r17;
	ld.shared.f32 	%f4, [%r19];
	mul.lo.s32 	%r20, %r34, %r8;
	shl.b32 	%r21, %r20, 2;
	add.s32 	%r22, %r2, %r21;
	ld.shared.f32 	%f5, [%r22];
	add.f32 	%f6, %f4, %f5;
	st.shared.f32 	[%r22], %f6;
	bra.uni 	$L__BB0_7;
$L__BB0_6:
	mul.lo.s32 	%r23, %r33, %r8;
	shl.b32 	%r24, %r23, 2;
	add.s32 	%r25, %r2, %r24;
	ld.shared.f32 	%f7, [%r25];
	mul.lo.s32 	%r26, %r34, %r8;
	shl.b32 	%r27, %r26, 2;
	add.s32 	%r28, %r2, %r27;
	st.shared.f32 	[%r28], %f7;
$L__BB0_7:
	bar.sync 	0;
	shl.b32 	%r32, %r32, 1;
	setp.lt.s32 	%p4, %r32, %r8;
	mov.u32 	%r33, %r34;
	@%p4 bra 	$L__BB0_4;
$L__BB0_8:
	cvta.to.global.u64 	%rd6, %rd1;
	mul.lo.s32 	%r29, %r34, %r8;
	shl.b32 	%r30, %r29, 2;
	add.s32 	%r31, %r2, %r30;
	ld.shared.f32 	%f8, [%r31];
	mul.wide.u32 	%rd7, %r1, 4;
	add.s64 	%rd8, %rd6, %rd7;
	st.global.f32 	[%rd8], %f8;
	ret;

}
	// .globl	_Z7prescanPfS_iS_
.visible .entry _Z7prescanPfS_iS_(
	.param .u64 .ptr .align 1 _Z7prescanPfS_iS__param_0,
	.param .u64 .ptr .align 1 _Z7prescanPfS_iS__param_1,
	.param .u32 _Z7prescanPfS_iS__param_2,
	.param .u64 .ptr .align 1 _Z7prescanPfS_iS__param_3
)
{
	.reg .pred 	%p<22>;
	.reg .b32 	%r<25>;
	.reg .b32 	%f<68>;
	.reg .b64 	%rd<13>;

	ld.param.u64 	%rd1, [_Z7prescanPfS_iS__param_0];
	ld.param.u64 	%rd2, [_Z7prescanPfS_iS__param_1];
	ld.param.u32 	%r15, [_Z7prescanPfS_iS__param_2];
	ld.param.u64 	%rd3, [_Z7prescanPfS_iS__param_3];
	mov.u32 	%r1, %tid.x;
	mov.u32 	%r2, %ctaid.x;
	mov.u32 	%r16, %ntid.x;
	mad.lo.s32 	%r3, %r2, %r16, %r1;
	setp.le.s32 	%p1, %r3, %r15;
	shl.b32 	%r17, %r1, 3;
	mov.u32 	%r18, temp;
	add.s32 	%r4, %r18, %r17;
	@%p1 bra 	$L__BB1_2;
	mov.b32 	%r20, 0;
	st.shared.u32 	[%r4], %r20;
	mov.f32 	%f67, 0f00000000;
	bra.uni 	$L__BB1_3;
$L__BB1_2:
	cvta.to.global.u64 	%rd4, %rd2;
	shl.b32 	%r19, %r3, 1;
	mul.wide.s32 	%rd5, %r19, 4;
	add.s64 	%rd6, %rd4, %rd5;
	ld.global.f32 	%f3, [%rd6];
	st.shared.f32 	[%r4], %f3;
	ld.global.f32 	%f67, [%rd6+4];
$L__BB1_3:
	shl.b32 	%r21, %r1, 1;
	or.b32  	%r5, %r21, 1;
	st.shared.f32 	[%r4+4], %f67;
	bar.sync 	0;
	setp.gt.u32 	%p2, %r1, 511;
	@%p2 bra 	$L__BB1_5;
	ld.shared.v2.f32 	{%f5, %f6}, [%r4];
	add.f32 	%f7, %f5, %f6;
	st.shared.f32 	[%r4+4], %f7;
$L__BB1_5:
	bar.sync 	0;
	setp.gt.u32 	%p3, %r1, 255;
	shl.b32 	%r6, %r5, 3;
	add.s32 	%r7, %r18, %r6;
	@%p3 bra 	$L__BB1_7;
	ld.shared.f32 	%f8, [%r7+-4];
	ld.shared.f32 	%f9, [%r7+4];
	add.f32 	%f10, %f8, %f9;
	st.shared.f32 	[%r7+4], %f10;
$L__BB1_7:
	bar.sync 	0;
	setp.gt.u32 	%p4, %r1, 127;
	add.s32 	%r8, %r7, %r6;
	@%p4 bra 	$L__BB1_9;
	ld.shared.f32 	%f11, [%r8+-4];
	ld.shared.f32 	%f12, [%r8+12];
	add.f32 	%f13, %f11, %f12;
	st.shared.f32 	[%r8+12], %f13;
$L__BB1_9:
	bar.sync 	0;
	setp.gt.u32 	%p5, %r1, 63;
	mad.lo.s32 	%r9, %r5, 24, %r7;
	@%p5 bra 	$L__BB1_11;
	ld.shared.f32 	%f14, [%r9+-4];
	ld.shared.f32 	%f15, [%r9+28];
	add.f32 	%f16, %f14, %f15;
	st.shared.f32 	[%r9+28], %f16;
$L__BB1_11:
	bar.sync 	0;
	setp.gt.u32 	%p6, %r1, 31;
	mad.lo.s32 	%r10, %r5, 56, %r7;
	@%p6 bra 	$L__BB1_13;
	ld.shared.f32 	%f17, [%r10+-4];
	ld.shared.f32 	%f18, [%r10+60];
	add.f32 	%f19, %f17, %f18;
	st.shared.f32 	[%r10+60], %f19;
$L__BB1_13:
	bar.sync 	0;
	setp.gt.u32 	%p7, %r1, 15;
	mad.lo.s32 	%r11, %r5, 120, %r7;
	@%p7 bra 	$L__BB1_15;
	ld.shared.f32 	%f20, [%r11+-4];
	ld.shared.f32 	%f21, [%r11+124];
	add.f32 	%f22, %f20, %f21;
	st.shared.f32 	[%r11+124], %f22;
$L__BB1_15:
	bar.sync 	0;
	setp.gt.u32 	%p8, %r1, 7;
	mad.lo.s32 	%r12, %r5, 248, %r7;
	@%p8 bra 	$L__BB1_17;
	ld.shared.f32 	%f23, [%r12+-4];
	ld.shared.f32 	%f24, [%r12+252];
	add.f32 	%f25, %f23, %f24;
	st.shared.f32 	[%r12+252], %f25;
$L__BB1_17:
	bar.sync 	0;
	setp.gt.u32 	%p9, %r1, 3;
	mad.lo.s32 	%r13, %r5, 504, %r7;
	@%p9 bra 	$L__BB1_19;
	ld.shared.f32 	%f26, [%r13+-4];
	ld.shared.f32 	%f27, [%r13+508];
	add.f32 	%f28, %f26, %f27;
	st.shared.f32 	[%r13+508], %f28;
$L__BB1_19:
	bar.sync 	0;
	setp.gt.u32 	%p10, %r1, 1;
	mad.lo.s32 	%r14, %r5, 1016, %r7;
	@%p10 bra 	$L__BB1_21;
	ld.shared.f32 	%f29, [%r14+-4];
	ld.shared.f32 	%f30, [%r14+1020];
	add.f32 	%f31, %f29, %f30;
	st.shared.f32 	[%r14+1020], %f31;
$L__BB1_21:
	bar.sync 	0;
	setp.ne.s32 	%p11, %r1, 0;
	@%p11 bra 	$L__BB1_23;
	ld.shared.f32 	%f32, [temp+2044];
	ld.shared.f32 	%f33, [temp+4092];
	add.f32 	%f34, %f32, %f33;
	cvta.to.global.u64 	%rd7, %rd3;
	mul.wide.u32 	%rd8, %r2, 4;
	add.s64 	%rd9, %rd7, %rd8;
	st.global.f32 	[%rd9], %f34;
	mov.b32 	%r23, 0;
	st.shared.u32 	[temp+4092], %r23;
$L__BB1_23:
	setp.ne.s32 	%p12, %r1, 0;
	bar.sync 	0;
	@%p12 bra 	$L__BB1_25;
	ld.shared.f32 	%f35, [temp+2044];
	ld.shared.f32 	%f36, [temp+4092];
	st.shared.f32 	[temp+2044], %f36;
	add.f32 	%f37, %f35, %f36;
	st.shared.f32 	[temp+4092], %f37;
$L__BB1_25:
	setp.gt.u32 	%p13, %r1, 1;
	bar.sync 	0;
	@%p13 bra 	$L__BB1_27;
	ld.shared.f32 	%f38, [%r14+-4];
	ld.shared.f32 	%f39, [%r14+1020];
	st.shared.f32 	[%r14+-4], %f39;
	add.f32 	%f40, %f38, %f39;
	st.shared.f32 	[%r14+1020], %f40;
$L__BB1_27:
	setp.gt.u32 	%p14, %r1, 3;
	bar.sync 	0;
	@%p14 bra 	$L__BB1_29;
	ld.shared.f32 	%f41, [%r13+-4];
	ld.shared.f32 	%f42, [%r13+508];
	st.shared.f32 	[%r13+-4], %f42;
	add.f32 	%f43, %f41, %f42;
	st.shared.f32 	[%r13+508], %f43;
$L__BB1_29:
	setp.gt.u32 	%p15, %r1, 7;
	bar.sync 	0;
	@%p15 bra 	$L__BB1_31;
	ld.shared.f32 	%f44, [%r12+-4];
	ld.shared.f32 	%f45, [%r12+252];
	st.shared.f32 	[%r12+-4], %f45;
	add.f32 	%f46, %f44, %f45;
	st.shared.f32 	[%r12+252], %f46;
$L__BB1_31:
	setp.gt.u32 	%p16, %r1, 15;
	bar.sync 	0;
	@%p16 bra 	$L__BB1_33;
	ld.shared.f32 	%f47, [%r11+-4];
	ld.shared.f32 	%f48, [%r11+124];
	st.shared.f32 	[%r11+-4], %f48;
	add.f32 	%f49, %f47, %f48;
	st.shared.f32 	[%r11+124], %f49;
$L__BB1_33:
	setp.gt.u32 	%p17, %r1, 31;
	bar.sync 	0;
	@%p17 bra 	$L__BB1_35;
	ld.shared.f32 	%f50, [%r10+-4];
	ld.shared.f32 	%f51, [%r10+60];
	st.shared.f32 	[%r10+-4], %f51;
	add.f32 	%f52, %f50, %f51;
	st.shared.f32 	[%r10+60], %f52;
$L__BB1_35:
	setp.gt.u32 	%p18, %r1, 63;
	bar.sync 	0;
	@%p18 bra 	$L__BB1_37;
	ld.shared.f32 	%f53, [%r9+-4];
	ld.shared.f32 	%f54, [%r9+28];
	st.shared.f32 	[%r9+-4], %f54;
	add.f32 	%f55, %f53, %f54;
	st.shared.f32 	[%r9+28], %f55;
$L__BB1_37:
	setp.gt.u32 	%p19, %r1, 127;
	bar.sync 	0;
	@%p19 bra 	$L__BB1_39;
	ld.shared.f32 	%f56, [%r8+-4];
	ld.shared.f32 	%f57, [%r8+12];
	st.shared.f32 	[%r8+-4], %f57;
	add.f32 	%f58, %f56, %f57;
	st.shared.f32 	[%r8+12], %f58;
$L__BB1_39:
	setp.gt.u32 	%p20, %r1, 255;
	bar.sync 	0;
	@%p20 bra 	$L__BB1_41;
	ld.shared.f32 	%f59, [%r7+-4];
	ld.shared.f32 	%f60, [%r7+4];
	st.shared.f32 	[%r7+-4], %f60;
	add.f32 	%f61, %f59, %f60;
	st.shared.f32 	[%r7+4], %f61;
$L__BB1_41:
	setp.gt.u32 	%p21, %r1, 511;
	bar.sync 	0;
	@%p21 bra 	$L__BB1_43;
	ld.shared.v2.f32 	{%f62, %f63}, [%r4];
	add.f32 	%f64, %f62, %f63;
	st.shared.v2.f32 	[%r4], {%f63, %f64};
$L__BB1_43:
	cvta.to.global.u64 	%rd10, %rd1;
	bar.sync 	0;
	ld.shared.v2.f32 	{%f65, %f66}, [%r4];
	shl.b32 	%r24, %r3, 1;
	mul.wide.s32 	%rd11, %r24, 4;
	add.s64 	%rd12, %rd10, %rd11;
	st.global.f32 	[%rd12], %f65;
	st.global.f32 	[%rd12+4], %f66;
	ret;

}


// ===== COMPILED SASS (sm_100) =====

	.target	sm_100

	.elftype	@"ET_EXEC"


//--------------------- .note.nv.tkinfo           --------------------------
	.section	.note.nv.tkinfo,"",@"SHT_NOTE"
	.sectionflags	@"SHF_NOTE_NV_TKINFO"
	.tkinfo
        /*0018*/ 	.word	0x00000002
        /*0030*/ 	.string	""
        /*0030*/ 	.string	"ptxas"
        /*0030*/ 	.string	"Cuda compilation tools, release 13.0, V13.0.88"
        /*0030*/ 	.string	"Build cuda_13.0.r13.0/compiler.36424714_0"
        /*0030*/ 	.string	"-arch sm_100 -m 64 "



//--------------------- .note.nv.cuinfo           --------------------------
	.section	.note.nv.cuinfo,"",@"SHT_NOTE"
	.sectionflags	@"SHF_NOTE_NV_CUINFO"
        /*0018*/ 	.short	0x0002
        /*001a*/ 	.short	0x0064
        /*001c*/ 	.short	0x0082
	.zero		2


//--------------------- .nv.info                  --------------------------
	.section	.nv.info,"",@"SHT_CUDA_INFO"
	.align	4


	//----- nvinfo : EIATTR_REGCOUNT
	.align		4
        /*0000*/ 	.byte	0x04, 0x2f
        /*0002*/ 	.short	(.L_1 - .L_0)
	.align		4
.L_0:
        /*0004*/ 	.word	index@(_Z4scanPfS_i)
        /*0008*/ 	.word	0x0000000c


	//----- nvinfo : EIATTR_FRAME_SIZE
	.align		4
.L_1:
        /*000c*/ 	.byte	0x04, 0x11
        /*000e*/ 	.short	(.L_3 - .L_2)
	.align		4
.L_2:
        /*0010*/ 	.word	index@(_Z4scanPfS_i)
        /*0014*/ 	.word	0x00000000


	//----- nvinfo : EIATTR_REGCOUNT
	.align		4
.L_3:
        /*0018*/ 	.byte	0x04, 0x2f
        /*001a*/ 	.short	(.L_5 - .L_4)
	.align		4
.L_4:
        /*001c*/ 	.word	index@(_Z7prescanPfS_iS_)
        /*0020*/ 	.word	0x00000016


	//----- nvinfo : EIATTR_FRAME_SIZE
	.align		4
.L_5:
        /*0024*/ 	.byte	0x04, 0x11
        /*0026*/ 	.short	(.L_7 - .L_6)
	.align		4
.L_6:
        /*0028*/ 	.word	index@(_Z7prescanPfS_iS_)
        /*002c*/ 	.word	0x00000000


	//----- nvinfo : EIATTR_MIN_STACK_SIZE
	.align		4
.L_7:
        /*0030*/ 	.byte	0x04, 0x12
        /*0032*/ 	.short	(.L_9 - .L_8)
	.align		4
.L_8:
        /*0034*/ 	.word	index@(_Z7prescanPfS_iS_)
        /*0038*/ 	.word	0x00000000


	//----- nvinfo : EIATTR_MIN_STACK_SIZE
	.align		4
.L_9:
        /*003c*/ 	.byte	0x04, 0x12
        /*003e*/ 	.short	(.L_11 - .L_10)
	.align		4
.L_10:
        /*0040*/ 	.word	index@(_Z4scanPfS_i)
        /*0044*/ 	.word	0x00000000
.L_11:


//--------------------- .nv.compat                --------------------------
	.section	.nv.compat,"",@"SHT_CUDA_COMPAT_INFO"
	.align	4
        /*0000*/ 	.byte	0x02, 0x09, 0x00, 0x00, 0x02, 0x02, 0x01, 0x00, 0x02, 0x05, 0x05, 0x00, 0x03, 0x07, 0x01, 0x01
        /*0010*/ 	.byte	0x02, 0x03, 0x00, 0x00, 0x02, 0x06, 0x01, 0x00, 0x04, 0x0b, 0x08, 0x00, 0x09, 0x00, 0x00, 0x00
        /*0020*/ 	.byte	0x00, 0x00, 0x00, 0x00


//--------------------- .nv.info._Z7prescanPfS_iS_ --------------------------
	.section	.nv.info._Z7prescanPfS_iS_,"",@"SHT_CUDA_INFO"
	.sectionflags	@""
	.align	4


	//----- nvinfo : EIATTR_CUDA_API_VERSION
	.align		4
        /*0000*/ 	.byte	0x04, 0x37
        /*0002*/ 	.short	(.L_13 - .L_12)
.L_12:
        /*0004*/ 	.word	0x00000082


	//----- nvinfo : EIATTR_KPARAM_INFO
	.align		4
.L_13:
        /*0008*/ 	.byte	0x04, 0x17
        /*000a*/ 	.short	(.L_15 - .L_14)
.L_14:
        /*000c*/ 	.word	0x00000000
        /*0010*/ 	.short	0x0003
        /*0012*/ 	.short	0x0018
        /*0014*/ 	.byte	0x00, 0xf5, 0x21, 0x00


	//----- nvinfo : EIATTR_KPARAM_INFO
	.align		4
.L_15:
        /*0018*/ 	.byte	0x04, 0x17
        /*001a*/ 	.short	(.L_17 - .L_16)
.L_16:
        /*001c*/ 	.word	0x00000000
        /*0020*/ 	.short	0x0002
        /*0022*/ 	.short	0x0010
        /*0024*/ 	.byte	0x00, 0xf0, 0x11, 0x00


	//----- nvinfo : EIATTR_KPARAM_INFO
	.align		4
.L_17:
        /*0028*/ 	.byte	0x04, 0x17
        /*002a*/ 	.short	(.L_19 - .L_18)
.L_18:
        /*002c*/ 	.word	0x00000000
        /*0030*/ 	.short	0x0001
        /*0032*/ 	.short	0x0008
        /*0034*/ 	.byte	0x00, 0xf5, 0x21, 0x00


	//----- nvinfo : EIATTR_KPARAM_INFO
	.align		4
.L_19:
        /*0038*/ 	.byte	0x04, 0x17
        /*003a*/ 	.short	(.L_21 - .L_20)
.L_20:
        /*003c*/ 	.word	0x00000000
        /*0040*/ 	.short	0x0000
        /*0042*/ 	.short	0x0000
        /*0044*/ 	.byte	0x00, 0xf5, 0x21, 0x00


	//----- nvinfo : EIATTR_SPARSE_MMA_MASK
	.align		4
.L_21:
        /*0048*/ 	.byte	0x03, 0x50
        /*004a*/ 	.short	0x0000


	//----- nvinfo : EIATTR_MAXREG_COUNT
	.align		4
        /*004c*/ 	.byte	0x03, 0x1b
        /*004e*/ 	.short	0x00ff


	//----- nvinfo : EIATTR_NUM_BARRIERS
	.align		4
        /*0050*/ 	.byte	0x02, 0x4c
        /*0052*/ 	.byte	0x01
	.zero		1


	//----- nvinfo : EIATTR_MERCURY_ISA_VERSION
	.align		4
        /*0054*/ 	.byte	0x03, 0x5f
        /*0056*/ 	.short	0x0101


	//----- nvinfo : EIATTR_VRC_CTA_INIT_COUNT
	.align		4
        /*0058*/ 	.byte	0x02, 0x4a
	.zero		1
	.zero		1


	//----- nvinfo : EIATTR_EXIT_INSTR_OFFSETS
	.align		4
        /*005c*/ 	.byte	0x04, 0x1c
        /*005e*/ 	.short	(.L_23 - .L_22)


	//   ....[0]....
.L_22:
        /*0060*/ 	.word	0x00000a00


	//----- nvinfo : EIATTR_CBANK_PARAM_SIZE
	.align		4
.L_23:
        /*0064*/ 	.byte	0x03, 0x19
        /*0066*/ 	.short	0x0020


	//----- nvinfo : EIATTR_PARAM_CBANK
	.align		4
        /*0068*/ 	.byte	0x04, 0x0a
        /*006a*/ 	.short	(.L_25 - .L_24)
	.align		4
.L_24:
        /*006c*/ 	.word	index@(.nv.constant0._Z7prescanPfS_iS_)
        /*0070*/ 	.short	0x0380
        /*0072*/ 	.short	0x0020


	//----- nvinfo : EIATTR_SW_WAR
	.align		4
.L_25:
        /*0074*/ 	.byte	0x04, 0x36
        /*0076*/ 	.short	(.L_27 - .L_26)
.L_26:
        /*0078*/ 	.word	0x00000008
.L_27:


//--------------------- .nv.info._Z4scanPfS_i     --------------------------
	.section	.nv.info._Z4scanPfS_i,"",@"SHT_CUDA_INFO"
	.sectionflags	@""
	.align	4


	//----- nvinfo : EIATTR_CUDA_API_VERSION
	.align		4
        /*0000*/ 	.byte	0x04, 0x37
        /*0002*/ 	.short	(.L_29 - .L_28)
.L_28:
        /*0004*/ 	.word	0x00000082


	//----- nvinfo : EIATTR_KPARAM_INFO
	.align		4
.L_29:
        /*0008*/ 	.byte	0x04, 0x17
        /*000a*/ 	.short	(.L_31 - .L_30)
.L_30:
        /*000c*/ 	.word	0x00000000
        /*0010*/ 	.short	0x0002
        /*0012*/ 	.short	0x0010
        /*0014*/ 	.byte	0x00, 0xf0, 0x11, 0x00


	//----- nvinfo : EIATTR_KPARAM_INFO
	.align		4
.L_31:
        /*0018*/ 	.byte	0x04, 0x17
        /*001a*/ 	.short	(.L_33 - .L_32)
.L_32:
        /*001c*/ 	.word	0x00000000
        /*0020*/ 	.short	0x0001
        /*0022*/ 	.short	0x0008
        /*0024*/ 	.byte	0x00, 0xf5, 0x21, 0x00


	//----- nvinfo : EIATTR_KPARAM_INFO
	.align		4
.L_33:
        /*0028*/ 	.byte	0x04, 0x17
        /*002a*/ 	.short	(.L_35 - .L_34)
.L_34:
        /*002c*/ 	.word	0x00000000
        /*0030*/ 	.short	0x0000
        /*0032*/ 	.short	0x0000
        /*0034*/ 	.byte	0x00, 0xf5, 0x21, 0x00


	//----- nvinfo : EIATTR_SPARSE_MMA_MASK
	.align		4
.L_35:
        /*0038*/ 	.byte	0x03, 0x50
        /*003a*/ 	.short	0x0000


	//----- nvinfo : EIATTR_MAXREG_COUNT
	.align		4
        /*003c*/ 	.byte	0x03, 0x1b
        /*003e*/ 	.short	0x00ff


	//----- nvinfo : EIATTR_NUM_BARRIERS
	.align		4
        /*0040*/ 	.byte	0x02, 0x4c
        /*0042*/ 	.byte	0x01
	.zero		1


	//----- nvinfo : EIATTR_MERCURY_ISA_VERSION
	.align		4
        /*0044*/ 	.byte	0x03, 0x5f
        /*0046*/ 	.short	0x0101


	//----- nvinfo : EIATTR_VRC_CTA_INIT_COUNT
	.align		4
        /*0048*/ 	.byte	0x02, 0x4a
	.zero		1
	.zero		1


	//----- nvinfo : EIATTR_EXIT_INSTR_OFFSETS
	.align		4
        /*004c*/ 	.byte	0x04, 0x1c
        /*004e*/ 	.short	(.L_37 - .L_36)


	//   ....[0]....
.L_36:
        /*0050*/ 	.word	0x000003b0


	//----- nvinfo : EIATTR_CRS_STACK_SIZE
	.align		4
.L_37:
        /*0054*/ 	.byte	0x04, 0x1e
        /*0056*/ 	.short	(.L_39 - .L_38)
.L_38:
        /*0058*/ 	.word	0x00000000


	//----- nvinfo : EIATTR_CBANK_PARAM_SIZE
	.align		4
.L_39:
        /*005c*/ 	.byte	0x03, 0x19
        /*005e*/ 	.short	0x0014


	//----- nvinfo : EIATTR_PARAM_CBANK
	.align		4
        /*0060*/ 	.byte	0x04, 0x0a
        /*0062*/ 	.short	(.L_41 - .L_40)
	.align		4
.L_40:
        /*0064*/ 	.word	index@(.nv.constant0._Z4scanPfS_i)
        /*0068*/ 	.short	0x0380
        /*006a*/ 	.short	0x0014


	//----- nvinfo : EIATTR_SW_WAR
	.align		4
.L_41:
        /*006c*/ 	.byte	0x04, 0x36
        /*006e*/ 	.short	(.L_43 - .L_42)
.L_42:
        /*0070*/ 	.word	0x00000008
.L_43:


//--------------------- .nv.callgraph             --------------------------
	.section	.nv.callgraph,"",@"SHT_CUDA_CALLGRAPH"
	.align	4
	.sectionentsize	8
	.align		4
        /*0000*/ 	.word	0x00000000
	.align		4
        /*0004*/ 	.word	0xffffffff
	.align		4
        /*0008*/ 	.word	0x00000000
	.align		4
        /*000c*/ 	.word	0xfffffffe
	.align		4
        /*0010*/ 	.word	0x00000000
	.align		4
        /*0014*/ 	.word	0xfffffffd
	.align		4
        /*0018*/ 	.word	0x00000000
	.align		4
        /*001c*/ 	.word	0xfffffffc


//--------------------- .text._Z7prescanPfS_iS_   --------------------------
	.section	.text._Z7prescanPfS_iS_,"ax",@progbits
	.align	128
        .global         _Z7prescanPfS_iS_
        .type           _Z7prescanPfS_iS_,@function
        .size           _Z7prescanPfS_iS_,(.L_x_7 - _Z7prescanPfS_iS_)
        .other          _Z7prescanPfS_iS_,@"STO_CUDA_ENTRY STV_DEFAULT"
_Z7prescanPfS_iS_:
.text._Z7prescanPfS_iS_:
[----:B------:R-:W-:Y:S01]  /*0000*/  LDC R1, c[0x0][0x37c] ;  /* 0x0000df00ff017b82 */ /* 0x000fe20000000800 */
[----:B------:R-:W0:Y:S01]  /*0010*/  S2R R2, SR_TID.X ;  /* 0x0000000000027919 */ /* 0x000e220000002100 */
[----:B------:R-:W0:Y:S01]  /*0020*/  LDCU UR4, c[0x0][0x360] ;  /* 0x00006c00ff0477ac */ /* 0x000e220008000800 */
[----:B------:R-:W0:Y:S01]  /*0030*/  S2R R3, SR_CTAID.X ;  /* 0x0000000000037919 */ /* 0x000e220000002500 */
[----:B------:R-:W1:Y:S01]  /*0040*/  LDCU UR5, c[0x0][0x390] ;  /* 0x00007200ff0577ac */ /* 0x000e620008000800 */
[----:B------:R-:W2:Y:S01]  /*0050*/  LDCU.64 UR6, c[0x0][0x358] ;  /* 0x00006b00ff0677ac */ /* 0x000ea20008000a00 */
[----:B0-----:R-:W-:-:S05]  /*0060*/  IMAD R0, R3, UR4, R2 ;  /* 0x0000000403007c24 */ /* 0x001fca000f8e0202 */
[C---:B-1----:R-:W-:Y:S02]  /*0070*/  ISETP.GT.AND P0, PT, R0.reuse, UR5, PT ;  /* 0x0000000500007c0c */ /* 0x042fe4000bf04270 */
[----:B------:R-:W-:-:S11]  /*0080*/  SHF.L.U32 R0, R0, 0x1, RZ ;  /* 0x0000000100007819 */ /* 0x000fd600000006ff */
[----:B------:R-:W0:Y:S01]  /*0090*/  @!P0 LDC.64 R6, c[0x0][0x388] ;  /* 0x0000e200ff068b82 */ /* 0x000e220000000a00 */
[----:B------:R-:W-:Y:S01]  /*00a0*/  @P0 MOV R9, RZ ;  /* 0x000000ff00090202 */ /* 0x000fe20000000f00 */
[----:B0-----:R-:W-:-:S05]  /*00b0*/  @!P0 IMAD.WIDE R6, R0, 0x4, R6 ;  /* 0x0000000400068825 */ /* 0x001fca00078e0206 */
[----:B--2---:R-:W2:Y:S04]  /*00c0*/  @!P0 LDG.E R11, desc[UR6][R6.64] ;  /* 0x00000006060b8981 */ /* 0x004ea8000c1e1900 */
[----:B------:R0:W3:Y:S01]  /*00d0*/  @!P0 LDG.E R9, desc[UR6][R6.64+0x4] ;  /* 0x0000040606098981 */ /* 0x0000e2000c1e1900 */
[----:B------:R-:W1:Y:S01]  /*00e0*/  S2UR UR5, SR_CgaCtaId ;  /* 0x00000000000579c3 */ /* 0x000e620000008800 */
[----:B------:R-:W-:Y:S01]  /*00f0*/  UMOV UR4, 0x400 ;  /* 0x0000040000047882 */ /* 0x000fe20000000000 */
[C---:B------:R-:W-:Y:S02]  /*0100*/  ISETP.GT.U32.AND P1, PT, R2.reuse, 0x1ff, PT ;  /* 0x000001ff0200780c */ /* 0x040fe40003f24070 */
[C---:B------:R-:W-:Y:S02]  /*0110*/  ISETP.GT.U32.AND P2, PT, R2.reuse, 0xff, PT ;  /* 0x000000ff0200780c */ /* 0x040fe40003f44070 */
[----:B------:R-:W-:-:S02]  /*0120*/  ISETP.GT.U32.AND P3, PT, R2, 0x7, PT ;  /* 0x000000070200780c */ /* 0x000fc40003f64070 */
[C---:B------:R-:W-:Y:S02]  /*0130*/  ISETP.GT.U32.AND P4, PT, R2.reuse, 0x3, PT ;  /* 0x000000030200780c */ /* 0x040fe40003f84070 */
[C---:B0-----:R-:W-:Y:S02]  /*0140*/  LEA R6, R2.reuse, 0x1, 0x1 ;  /* 0x0000000102067811 */ /* 0x041fe400078e08ff */
[C---:B------:R-:W-:Y:S02]  /*0150*/  ISETP.GT.U32.AND P5, PT, R2.reuse, 0x1, PT ;  /* 0x000000010200780c */ /* 0x040fe40003fa4070 */
[----:B------:R-:W-:Y:S01]  /*0160*/  ISETP.NE.AND P6, PT, R2, RZ, PT ;  /* 0x000000ff0200720c */ /* 0x000fe20003fc5270 */
[----:B-1----:R-:W-:-:S06]  /*0170*/  ULEA UR4, UR5, UR4, 0x18 ;  /* 0x0000000405047291 */ /* 0x002fcc000f8ec0ff */
[----:B------:R-:W-:Y:S02]  /*0180*/  LEA R4, R2, UR4, 0x3 ;  /* 0x0000000402047c11 */ /* 0x000fe4000f8e18ff */
[----:B------:R-:W-:-:S03]  /*0190*/  LEA R5, R6, UR4, 0x3 ;  /* 0x0000000406057c11 */ /* 0x000fc6000f8e18ff */
[----:B------:R-:W-:Y:S04]  /*01a0*/  @P0 STS [R4], RZ ;  /* 0x000000ff04000388 */ /* 0x000fe80000000800 */
[----:B--2---:R-:W-:Y:S01]  /*01b0*/  @!P0 STS [R4], R11 ;  /* 0x0000000b04008388 */ /* 0x004fe20000000800 */
[----:B------:R-:W-:-:S03]  /*01c0*/  ISETP.GT.U32.AND P0, PT, R2, 0x3f, PT ;  /* 0x0000003f0200780c */ /* 0x000fc60003f04070 */
[----:B---3--:R-:W-:Y:S01]  /*01d0*/  STS [R4+0x4], R9 ;  /* 0x0000040904007388 */ /* 0x008fe20000000800 */
[----:B------:R-:W-:Y:S06]  /*01e0*/  BAR.SYNC.DEFER_BLOCKING 0x0 ;  /* 0x0000000000007b1d */ /* 0x000fec0000010000 */
[----:B------:R-:W0:Y:S02]  /*01f0*/  @!P1 LDS.64 R12, [R4] ;  /* 0x00000000040c9984 */ /* 0x000e240000000a00 */
[----:B0-----:R-:W-:-:S05]  /*0200*/  @!P1 FADD R13, R12, R13 ;  /* 0x0000000d0c0d9221 */ /* 0x001fca0000000000 */
[----:B------:R-:W-:Y:S01]  /*0210*/  @!P1 STS [R4+0x4], R13 ;  /* 0x0000040d04009388 */ /* 0x000fe20000000800 */
[----:B------:R-:W-:Y:S01]  /*0220*/  BAR.SYNC.DEFER_BLOCKING 0x0 ;  /* 0x0000000000007b1d */ /* 0x000fe20000010000 */
[----:B------:R-:W-:-:S05]  /*0230*/  ISETP.GT.U32.AND P1, PT, R2, 0x7f, PT ;  /* 0x0000007f0200780c */ /* 0x000fca0003f24070 */
[----:B------:R-:W-:Y:S04]  /*0240*/  @!P2 LDS R7, [R5+-0x4] ;  /* 0xfffffc000507a984 */ /* 0x000fe80000000800 */
[----:B------:R-:W0:Y:S02]  /*0250*/  @!P2 LDS R8, [R5+0x4] ;  /* 0x000004000508a984 */ /* 0x000e240000000800 */
[----:B0-----:R-:W-:Y:S01]  /*0260*/  @!P2 FADD R10, R7, R8 ;  /* 0x00000008070aa221 */ /* 0x001fe20000000000 */
[----:B------:R-:W-:-:S04]  /*0270*/  LEA R7, R6, R5, 0x3 ;  /* 0x0000000506077211 */ /* 0x000fc800078e18ff */
[----:B------:R-:W-:Y:S01]  /*0280*/  @!P2 STS [R5+0x4], R10 ;  /* 0x0000040a0500a388 */ /* 0x000fe20000000800 */
[----:B------:R-:W-:Y:S01]  /*0290*/  BAR.SYNC.DEFER_BLOCKING 0x0 ;  /* 0x0000000000007b1d */ /* 0x000fe20000010000 */
[----:B------:R-:W-:-:S05]  /*02a0*/  ISETP.GT.U32.AND P2, PT, R2, 0xf, PT ;  /* 0x0000000f0200780c */ /* 0x000fca0003f44070 */
[----:B------:R-:W-:Y:S04]  /*02b0*/  @!P1 LDS R8, [R7+-0x4] ;  /* 0xfffffc0007089984 */ /* 0x000fe80000000800 */
[----:B------:R-:W0:Y:S02]  /*02c0*/  @!P1 LDS R9, [R7+0xc] ;  /* 0x00000c0007099984 */ /* 0x000e240000000800 */
[----:B0-----:R-:W-:Y:S01]  /*02d0*/  @!P1 FADD R12, R8, R9 ;  /* 0x00000009080c9221 */ /* 0x001fe20000000000 */
[----:B------:R-:W-:-:S04]  /*02e0*/  IMAD R8, R6, 0x18, R5 ;  /* 0x0000001806087824 */ /* 0x000fc800078e0205 */
[----:B------:R-:W-:Y:S01]  /*02f0*/  @!P1 STS [R7+0xc], R12 ;  /* 0x00000c0c07009388 */ /* 0x000fe20000000800 */
[----:B------:R-:W-:Y:S01]  /*0300*/  BAR.SYNC.DEFER_BLOCKING 0x0 ;  /* 0x0000000000007b1d */ /* 0x000fe20000010000 */
[----:B------:R-:W-:-:S05]  /*0310*/  ISETP.GT.U32.AND P1, PT, R2, 0x1f, PT ;  /* 0x0000001f0200780c */ /* 0x000fca0003f24070 */
[----:B------:R-:W-:Y:S04]  /*0320*/  @!P0 LDS R9, [R8+-0x4] ;  /* 0xfffffc0008098984 */ /* 0x000fe80000000800 */
[----:B------:R-:W0:Y:S02]  /*0330*/  @!P0 LDS R14, [R8+0x1c] ;  /* 0x00001c00080e8984 */ /* 0x000e240000000800 */
[----:B0-----:R-:W-:Y:S01]  /*0340*/  @!P0 FADD R11, R9, R14 ;  /* 0x0000000e090b8221 */ /* 0x001fe20000000000 */
[----:B------:R-:W-:-:S04]  /*0350*/  IMAD R9, R6, 0x38, R5 ;  /* 0x0000003806097824 */ /* 0x000fc800078e0205 */
[----:B------:R0:W-:Y:S01]  /*0360*/  @!P0 STS [R8+0x1c], R11 ;  /* 0x00001c0b08008388 */ /* 0x0001e20000000800 */
[----:B------:R-:W-:Y:S01]  /*0370*/  BAR.SYNC.DEFER_BLOCKING 0x0 ;  /* 0x0000000000007b1d */ /* 0x000fe20000010000 */
[----:B0-----:R-:W-:-:S05]  /*0380*/  IMAD R11, R6, 0xf8, R5 ;  /* 0x000000f8060b7824 */ /* 0x001fca00078e0205 */
[----:B------:R-:W-:Y:S04]  /*0390*/  @!P1 LDS R10, [R9+-0x4] ;  /* 0xfffffc00090a9984 */ /* 0x000fe80000000800 */
[----:B------:R-:W0:Y:S02]  /*03a0*/  @!P1 LDS R13, [R9+0x3c] ;  /* 0x00003c00090d9984 */ /* 0x000e240000000800 */
[----:B0-----:R-:W-:Y:S01]  /*03b0*/  @!P1 FADD R12, R10, R13 ;  /* 0x0000000d0a0c9221 */ /* 0x001fe20000000000 */
[----:B------:R-:W-:-:S04]  /*03c0*/  IMAD R10, R6, 0x78, R5 ;  /* 0x00000078060a7824 */ /* 0x000fc800078e0205 */
[----:B------:R-:W-:Y:S01]  /*03d0*/  @!P1 STS [R9+0x3c], R12 ;  /* 0x00003c0c09009388 */ /* 0x000fe20000000800 */
[----:B------:R-:W-:Y:S06]  /*03e0*/  BAR.SYNC.DEFER_BLOCKING 0x0 ;  /* 0x0000000000007b1d */ /* 0x000fec0000010000 */
[----:B------:R-:W-:Y:S04]  /*03f0*/  @!P2 LDS R13, [R10+-0x4] ;  /* 0xfffffc000a0da984 */ /* 0x000fe80000000800 */
[----:B------:R-:W0:Y:S02]  /*0400*/  @!P2 LDS R14, [R10+0x7c] ;  /* 0x00007c000a0ea984 */ /* 0x000e240000000800 */
[----:B0-----:R-:W-:-:S05]  /*0410*/  @!P2 FADD R13, R13, R14 ;  /* 0x0000000e0d0da221 */ /* 0x001fca0000000000 */
[----:B------:R-:W-:Y:S01]  /*0420*/  @!P2 STS [R10+0x7c], R13 ;  /* 0x00007c0d0a00a388 */ /* 0x000fe20000000800 */
[----:B------:R-:W-:Y:S06]  /*0430*/  BAR.SYNC.DEFER_BLOCKING 0x0 ;  /* 0x0000000000007b1d */ /* 0x000fec0000010000 */
[----:B------:R-:W-:Y:S04]  /*0440*/  @!P3 LDS R14, [R11+-0x4] ;  /* 0xfffffc000b0eb984 */ /* 0x000fe80000000800 */
[----:B------:R-:W0:Y:S02]  /*0450*/  @!P3 LDS R15, [R11+0xfc] ;  /* 0x0000fc000b0fb984 */ /* 0x000e240000000800 */
[----:B0-----:R-:W-:Y:S01]  /*0460*/  @!P3 FADD R12, R14, R15 ;  /* 0x0000000f0e0cb221 */ /* 0x001fe20000000000 */
[----:B------:R-:W-:-:S02]  /*0470*/  IMAD R14, R6, 0x1f8, R5 ;  /* 0x000001f8060e7824 */ /* 0x000fc400078e0205 */
[----:B------:R-:W-:Y:S02]  /*0480*/  IMAD R6, R6, 0x3f8, R5 ;  /* 0x000003f806067824 */ /* 0x000fe400078e0205 */
        /* <DEDUP_REMOVED lines=9> */
[----:B0-----:R-:W-:-:S02]  /*0520*/  @!P5 FADD R17, R13, R12 ;  /* 0x0000000c0d11d221 */ /* 0x001fc40000000000 */
[----:B------:R-:W0:Y:S03]  /*0530*/  @!P6 LDC.64 R12, c[0x0][0x398] ;  /* 0x0000e600ff0ceb82 */ /* 0x000e260000000a00 */
[----:B------:R-:W-:Y:S05]  /*0540*/  @!P5 STS [R6+0x3fc], R17 ;  /* 0x0003fc110600d388 */ /* 0x000fea0000000800 */
[----:B------:R-:W-:Y:S01]  /*0550*/  BAR.SYNC.DEFER_BLOCKING 0x0 ;  /* 0x0000000000007b1d */ /* 0x000fe20000010000 */
[----:B0-----:R-:W-:-:S05]  /*0560*/  @!P6 IMAD.WIDE.U32 R12, R3, 0x4, R12 ;  /* 0x00000004030ce825 */ /* 0x001fca00078e000c */
[----:B------:R-:W-:Y:S04]  /*0570*/  @!P6 LDS R16, [UR4+0x7fc] ;  /* 0x0007fc04ff10e984 */ /* 0x000fe80008000800 */
[----:B------:R-:W0:Y:S04]  /*0580*/  @!P6 LDS R19, [UR4+0xffc] ;  /* 0x000ffc04ff13e984 */ /* 0x000e280008000800 */
[----:B------:R-:W-:Y:S01]  /*0590*/  @!P6 STS [UR4+0xffc], RZ ;  /* 0x000ffcffff00e988 */ /* 0x000fe20008000804 */
[----:B0-----:R-:W-:-:S05]  /*05a0*/  @!P6 FADD R19, R16, R19 ;  /* 0x000000131013e221 */ /* 0x001fca0000000000 */
[----:B------:R-:W-:Y:S01]  /*05b0*/  @!P6 STG.E desc[UR6][R12.64], R19 ;  /* 0x000000130c00e986 */ /* 0x000fe2000c101906 */
[----:B------:R-:W-:Y:S06]  /*05c0*/  BAR.SYNC.DEFER_BLOCKING 0x0 ;  /* 0x0000000000007b1d */ /* 0x000fec0000010000 */
[----:B------:R-:W-:Y:S04]  /*05d0*/  @!P6 LDS R3, [UR4+0x7fc] ;  /* 0x0007fc04ff03e984 */ /* 0x000fe80008000800 */
[----:B------:R-:W0:Y:S02]  /*05e0*/  @!P6 LDS R16, [UR4+0xffc] ;  /* 0x000ffc04ff10e984 */ /* 0x000e240008000800 */
[----:B0-----:R-:W-:-:S02]  /*05f0*/  @!P6 FADD R3, R3, R16 ;  /* 0x000000100303e221 */ /* 0x001fc40000000000 */
[----:B------:R-:W-:Y:S04]  /*0600*/  @!P6 STS [UR4+0x7fc], R16 ;  /* 0x0007fc10ff00e988 */ /* 0x000fe80008000804 */
[----:B------:R-:W-:Y:S01]  /*0610*/  @!P6 STS [UR4+0xffc], R3 ;  /* 0x000ffc03ff00e988 */ /* 0x000fe20008000804 */
[----:B------:R-:W-:Y:S01]  /*0620*/  BAR.SYNC.DEFER_BLOCKING 0x0 ;  /* 0x0000000000007b1d */ /* 0x000fe20000010000 */
[----:B------:R-:W-:-:S05]  /*0630*/  ISETP.GT.U32.AND P6, PT, R2, 0x7f, PT ;  /* 0x0000007f0200780c */ /* 0x000fca0003fc4070 */
[----:B------:R-:W-:Y:S04]  /*0640*/  @!P5 LDS R15, [R6+-0x4] ;  /* 0xfffffc00060fd984 */ /* 0x000fe80000000800 */
[----:B------:R-:W0:Y:S02]  /*0650*/  @!P5 LDS R17, [R6+0x3fc] ;  /* 0x0003fc000611d984 */ /* 0x000e240000000800 */
[----:B0-----:R-:W-:Y:S02]  /*0660*/  @!P5 FADD R15, R15, R17 ;  /* 0x000000110f0fd221 */ /* 0x001fe40000000000 */
[----:B------:R-:W-:Y:S04]  /*0670*/  @!P5 STS [R6+-0x4], R17 ;  /* 0xfffffc110600d388 */ /* 0x000fe80000000800 */
[----:B------:R-:W-:Y:S01]  /*0680*/  @!P5 STS [R6+0x3fc], R15 ;  /* 0x0003fc0f0600d388 */ /* 0x000fe20000000800 */
[----:B------:R-:W-:Y:S01]  /*0690*/  BAR.SYNC.DEFER_BLOCKING 0x0 ;  /* 0x0000000000007b1d */ /* 0x000fe20000010000 */
[----:B------:R-:W-:-:S05]  /*06a0*/  ISETP.GT.U32.AND P5, PT, R2, 0xff, PT ;  /* 0x000000ff0200780c */ /* 0x000fca0003fa4070 */
[----:B------:R-:W-:Y:S04]  /*06b0*/  @!P4 LDS R12, [R14+-0x4] ;  /* 0xfffffc000e0cc984 */ /* 0x000fe80000000800 */
[----:B------:R-:W0:Y:S02]  /*06c0*/  @!P4 LDS R13, [R14+0x1fc] ;  /* 0x0001fc000e0dc984 */ /* 0x000e240000000800 */
[----:B0-----:R-:W-:Y:S02]  /*06d0*/  @!P4 FADD R19, R12, R13 ;  /* 0x0000000d0c13c221 */ /* 0x001fe40000000000 */
[----:B------:R-:W-:Y:S04]  /*06e0*/  @!P4 STS [R14+-0x4], R13 ;  /* 0xfffffc0d0e00c388 */ /* 0x000fe80000000800 */
[----:B------:R-:W-:Y:S01]  /*06f0*/  @!P4 STS [R14+0x1fc], R19 ;  /* 0x0001fc130e00c388 */ /* 0x000fe20000000800 */
[----:B------:R-:W-:Y:S06]  /*0700*/  BAR.SYNC.DEFER_BLOCKING 0x0 ;  /* 0x0000000000007b1d */ /* 0x000fec0000010000 */
[----:B------:R-:W-:Y:S04]  /*0710*/  @!P3 LDS R3, [R11+-0x4] ;  /* 0xfffffc000b03b984 */ /* 0x000fe80000000800 */
[----:B------:R-:W0:Y:S02]  /*0720*/  @!P3 LDS R12, [R11+0xfc] ;  /* 0x0000fc000b0cb984 */ /* 0x000e240000000800 */
[----:B0-----:R-:W-:-:S02]  /*0730*/  @!P3 FADD R16, R3, R12 ;  /* 0x0000000c0310b221 */ /* 0x001fc40000000000 */
        /* <DEDUP_REMOVED lines=34> */
[----:B------:R-:W0:Y:S02]  /*0960*/  @!P6 LDS.64 R2, [R4] ;  /* 0x000000000402e984 */ /* 0x000e240000000a00 */
[----:B0-----:R-:W-:Y:S01]  /*0970*/  @!P6 FADD R9, R2, R3 ;  /* 0x000000030209e221 */ /* 0x001fe20000000000 */
[----:B------:R-:W-:-:S02]  /*0980*/  MOV R8, R3 ;  /* 0x0000000300087202 */ /* 0x000fc40000000f00 */
[----:B------:R-:W0:Y:S03]  /*0990*/  LDC.64 R2, c[0x0][0x380] ;  /* 0x0000e000ff027b82 */ /* 0x000e260000000a00 */
[----:B------:R-:W-:Y:S05]  /*09a0*/  @!P6 STS.64 [R4], R8 ;  /* 0x000000080400e388 */ /* 0x000fea0000000a00 */
[----:B------:R-:W-:Y:S01]  /*09b0*/  BAR.SYNC.DEFER_BLOCKING 0x0 ;  /* 0x0000000000007b1d */ /* 0x000fe20000010000 */
[----:B0-----:R-:W-:-:S05]  /*09c0*/  IMAD.WIDE R2, R0, 0x4, R2 ;  /* 0x0000000400027825 */ /* 0x001fca00078e0202 */
[----:B------:R-:W0:Y:S04]  /*09d0*/  LDS.64 R6, [R4] ;  /* 0x0000000004067984 */ /* 0x000e280000000a00 */
[----:B0-----:R-:W-:Y:S04]  /*09e0*/  STG.E desc[UR6][R2.64], R6 ;  /* 0x0000000602007986 */ /* 0x001fe8000c101906 */
[----:B------:R-:W-:Y:S01]  /*09f0*/  STG.E desc[UR6][R2.64+0x4], R7 ;  /* 0x0000040702007986 */ /* 0x000fe2000c101906 */
[----:B------:R-:W-:Y:S05]  /*0a00*/  EXIT ;  /* 0x000000000000794d */ /* 0x000fea0003800000 */
.L_x_0:
[----:B------:R-:W-:-:S00]  /*0a10*/  BRA `(.L_x_0) ;  /* 0xfffffffc00fc7947 */ /* 0x000fc0000383ffff */
[----:B------:R-:W-:-:S00]  /*0a20*/  NOP ;  /* 0x0000000000007918 */ /* 0x000fc00000000000 */
        /* <DEDUP_REMOVED lines=13> */
.L_x_7:


//--------------------- .text._Z4scanPfS_i        --------------------------
	.section	.text._Z4scanPfS_i,"ax",@progbits
	.align	128
        .global         _Z4scanPfS_i
        .type           _Z4scanPfS_i,@function
        .size           _Z4scanPfS_i,(.L_x_8 - _Z4scanPfS_i)
        .other          _Z4scanPfS_i,@"STO_CUDA_ENTRY STV_DEFAULT"
_Z4scanPfS_i:
.text._Z4scanPfS_i:
[----:B------:R-:W-:Y:S01]  /*0000*/  LDC R1, c[0x0][0x37c] ;  /* 0x0000df00ff017b82 */ /* 0x000fe20000000800 */
[----:B------:R-:W0:Y:S01]  /*0010*/  S2R R0, SR_TID.X ;  /* 0x0000000000007919 */ /* 0x000e220000002100 */
[----:B------:R-:W1:Y:S01]  /*0020*/  LDCU.64 UR6, c[0x0][0x358] ;  /* 0x00006b00ff0677ac */ /* 0x000e620008000a00 */
[----:B------:R-:W-:Y:S01]  /*0030*/  HFMA2 R4, -RZ, RZ, 0, 0 ;  /* 0x00000000ff047431 */ /* 0x000fe200000001ff */
[----:B0-----:R-:W-:-:S13]  /*0040*/  ISETP.NE.AND P0, PT, R0, RZ, PT ;  /* 0x000000ff0000720c */ /* 0x001fda0003f05270 */
[----:B------:R-:W0:Y:S01]  /*0050*/  @P0 LDC.64 R2, c[0x0][0x388] ;  /* 0x0000e200ff020b82 */ /* 0x000e220000000a00 */
[----:B------:R-:W-:-:S05]  /*0060*/  @P0 IADD3 R5, PT, PT, R0, -0x1, RZ ;  /* 0xffffffff00050810 */ /* 0x000fca0007ffe0ff */
[----:B0-----:R-:W-:-:S05]  /*0070*/  @P0 IMAD.WIDE.U32 R2, R5, 0x4, R2 ;  /* 0x0000000405020825 */ /* 0x001fca00078e0002 */
[----:B-1----:R-:W2:Y:S01]  /*0080*/  @P0 LDG.E R4, desc[UR6][R2.64] ;  /* 0x0000000602040981 */ /* 0x002ea2000c1e1900 */
[----:B------:R-:W0:Y:S01]  /*0090*/  S2UR UR5, SR_CgaCtaId ;  /* 0x00000000000579c3 */ /* 0x000e220000008800 */
[----:B------:R-:W-:Y:S01]  /*00a0*/  UMOV UR4, 0x400 ;  /* 0x0000040000047882 */ /* 0x000fe20000000000 */
[----:B------:R-:W-:Y:S01]  /*00b0*/  MOV R6, RZ ;  /* 0x000000ff00067202 */ /* 0x000fe20000000f00 */
[----:B0-----:R-:W-:Y:S01]  /*00c0*/  ULEA UR4, UR5, UR4, 0x18 ;  /* 0x0000000405047291 */ /* 0x001fe2000f8ec0ff */
[----:B------:R-:W0:Y:S05]  /*00d0*/  LDCU UR5, c[0x0][0x390] ;  /* 0x00007200ff0577ac */ /* 0x000e2a0008000800 */
[----:B------:R-:W-:Y:S01]  /*00e0*/  LEA R5, R0, UR4, 0x2 ;  /* 0x0000000400057c11 */ /* 0x000fe2000f8e10ff */
[----:B0-----:R-:W-:-:S05]  /*00f0*/  IMAD.U32 R9, RZ, RZ, UR5 ;  /* 0x00000005ff097e24 */ /* 0x001fca000f8e00ff */
[----:B------:R-:W-:Y:S01]  /*0100*/  ISETP.GE.AND P0, PT, R9, 0x2, PT ;  /* 0x000000020900780c */ /* 0x000fe20003f06270 */
[----:B--2---:R0:W-:Y:S01]  /*0110*/  STS [R5], R4 ;  /* 0x0000000405007388 */ /* 0x0041e20000000800 */
[----:B------:R-:W-:Y:S11]  /*0120*/  BAR.SYNC.DEFER_BLOCKING 0x0 ;  /* 0x0000000000007b1d */ /* 0x000ff60000010000 */
[----:B------:R-:W-:Y:S05]  /*0130*/  @!P0 BRA `(.L_x_1) ;  /* 0x0000000000848947 */ /* 0x000fea0003800000 */
[----:B------:R-:W-:Y:S01]  /*0140*/  BSSY.RECONVERGENT B0, `(.L_x_1) ;  /* 0x0000020000007945 */ /* 0x000fe20003800200 */
[----:B------:R-:W-:Y:S01]  /*0150*/  IMAD.MOV.U32 R3, RZ, RZ, RZ ;  /* 0x000000ffff037224 */ /* 0x000fe200078e00ff */
[----:B------:R-:W-:Y:S01]  /*0160*/  MOV R7, 0x1 ;  /* 0x0000000100077802 */ /* 0x000fe20000000f00 */
[----:B------:R-:W1:Y:S06]  /*0170*/  LDCU UR5, c[0x0][0x390] ;  /* 0x00007200ff0577ac */ /* 0x000e6c0008000800 */
.L_x_5:
[----:B------:R-:W-:Y:S01]  /*0180*/  ISETP.GE.U32.AND P0, PT, R0, R7, PT ;  /* 0x000000070000720c */ /* 0x000fe20003f06070 */
[----:B------:R-:W-:Y:S01]  /*0190*/  BSSY.RECONVERGENT B1, `(.L_x_2) ;  /* 0x0000015000017945 */ /* 0x000fe20003800200 */
[----:B------:R-:W-:-:S11]  /*01a0*/  LOP3.LUT R6, R3, 0x1, RZ, 0x3c, !PT ;  /* 0x0000000103067812 */ /* 0x000fd600078e3cff */
[----:B------:R-:W-:Y:S05]  /*01b0*/  @!P0 BRA `(.L_x_3) ;  /* 0x00000000002c8947 */ /* 0x000fea0003800000 */
[----:B-1----:R-:W-:-:S04]  /*01c0*/  IMAD.U32 R9, RZ, RZ, UR5 ;  /* 0x00000005ff097e24 */ /* 0x002fc8000f8e00ff */
[-C--:B------:R-:W-:Y:S02]  /*01d0*/  IMAD R2, R3, R9.reuse, R0 ;  /* 0x0000000903027224 */ /* 0x080fe400078e0200 */
[----:B0-----:R-:W-:-:S03]  /*01e0*/  IMAD R4, R6, R9, RZ ;  /* 0x0000000906047224 */ /* 0x001fc600078e02ff */
[----:B------:R-:W-:Y:S01]  /*01f0*/  IADD3 R2, PT, PT, R2, -R7, RZ ;  /* 0x8000000702027210 */ /* 0x000fe20007ffe0ff */
[----:B------:R-:W-:-:S03]  /*0200*/  IMAD R4, R4, 0x4, R5 ;  /* 0x0000000404047824 */ /* 0x000fc600078e0205 */
[----:B------:R-:W-:Y:S02]  /*0210*/  LEA R2, R2, UR4, 0x2 ;  /* 0x0000000402027c11 */ /* 0x000fe4000f8e10ff */
[----:B------:R-:W-:Y:S04]  /*0220*/  LDS R3, [R4] ;  /* 0x0000000004037984 */ /* 0x000fe80000000800 */
[----:B------:R-:W0:Y:S02]  /*0230*/  LDS R2, [R2] ;  /* 0x0000000002027984 */ /* 0x000e240000000800 */
[----:B0-----:R-:W-:-:S05]  /*0240*/  FADD R3, R2, R3 ;  /* 0x0000000302037221 */ /* 0x001fca0000000000 */
[----:B------:R0:W-:Y:S01]  /*0250*/  STS [R4], R3 ;  /* 0x0000000304007388 */ /* 0x0001e20000000800 */
[----:B------:R-:W-:Y:S05]  /*0260*/  BRA `(.L_x_4) ;  /* 0x00000000001c7947 */ /* 0x000fea0003800000 */
.L_x_3:
[----:B-1----:R-:W-:-:S05]  /*0270*/  MOV R9, UR5 ;  /* 0x0000000500097c02 */ /* 0x002fca0008000f00 */
[-C--:B------:R-:W-:Y:S02]  /*0280*/  IMAD R2, R3, R9.reuse, RZ ;  /* 0x0000000903027224 */ /* 0x080fe400078e02ff */
[----:B0-----:R-:W-:Y:S02]  /*0290*/  IMAD R4, R6, R9, RZ ;  /* 0x0000000906047224 */ /* 0x001fe400078e02ff */
[----:B------:R-:W-:-:S03]  /*02a0*/  IMAD R2, R2, 0x4, R5 ;  /* 0x0000000402027824 */ /* 0x000fc600078e0205 */
[----:B------:R-:W-:-:S03]  /*02b0*/  LEA R3, R4, R5, 0x2 ;  /* 0x0000000504037211 */ /* 0x000fc600078e10ff */
[----:B------:R-:W0:Y:S04]  /*02c0*/  LDS R2, [R2] ;  /* 0x0000000002027984 */ /* 0x000e280000000800 */
[----:B0-----:R1:W-:Y:S02]  /*02d0*/  STS [R3], R2 ;  /* 0x0000000203007388 */ /* 0x0013e40000000800 */
.L_x_4:
[----:B------:R-:W-:Y:S05]  /*02e0*/  BSYNC.RECONVERGENT B1 ;  /* 0x0000000000017941 */ /* 0x000fea0003800200 */
.L_x_2:
[----:B------:R-:W-:Y:S01]  /*02f0*/  IMAD.SHL.U32 R7, R7, 0x2, RZ ;  /* 0x0000000207077824 */ /* 0x000fe200078e00ff */
[----:B------:R-:W-:Y:S01]  /*0300*/  BAR.SYNC.DEFER_BLOCKING 0x0 ;  /* 0x0000000000007b1d */ /* 0x000fe20000010000 */
[----:B01----:R-:W-:-:S03]  /*0310*/  MOV R3, R6 ;  /* 0x0000000600037202 */ /* 0x003fc60000000f00 */
[----:B------:R-:W-:-:S13]  /*0320*/  ISETP.GE.AND P0, PT, R7, R9, PT ;  /* 0x000000090700720c */ /* 0x000fda0003f06270 */
[----:B------:R-:W-:Y:S05]  /*0330*/  @!P0 BRA `(.L_x_5) ;  /* 0xfffffffc00908947 */ /* 0x000fea000383ffff */
[----:B------:R-:W-:Y:S05]  /*0340*/  BSYNC.RECONVERGENT B0 ;  /* 0x0000000000007941 */ /* 0x000fea0003800200 */
.L_x_1:
[----:B------:R-:W-:Y:S01]  /*0350*/  IMAD R6, R6, R9, RZ ;  /* 0x0000000906067224 */ /* 0x000fe200078e02ff */
[----:B------:R-:W1:Y:S03]  /*0360*/  LDC.64 R2, c[0x0][0x380] ;  /* 0x0000e000ff027b82 */ /* 0x000e660000000a00 */
[----:B------:R-:W-:-:S05]  /*0370*/  IMAD R6, R6, 0x4, R5 ;  /* 0x0000000406067824 */ /* 0x000fca00078e0205 */
[----:B0-----:R-:W0:Y:S01]  /*0380*/  LDS R5, [R6] ;  /* 0x0000000006057984 */ /* 0x001e220000000800 */
[----:B-1----:R-:W-:-:S05]  /*0390*/  IMAD.WIDE.U32 R2, R0, 0x4, R2 ;  /* 0x0000000400027825 */ /* 0x002fca00078e0002 */
[----:B0-----:R-:W-:Y:S01]  /*03a0*/  STG.E desc[UR6][R2.64], R5 ;  /* 0x0000000502007986 */ /* 0x001fe2000c101906 */
[----:B------:R-:W-:Y:S05]  /*03b0*/  EXIT ;  /* 0x000000000000794d */ /* 0x000fea0003800000 */
.L_x_6:
        /* <DEDUP_REMOVED lines=12> */
.L_x_8:


//--------------------- .nv.shared._Z7prescanPfS_iS_ --------------------------
	.section	.nv.shared._Z7prescanPfS_iS_,"aw",@nobits
	.sectionflags	@""
	.align	16
	.zero		1024


//--------------------- .nv.shared.reserved.0     --------------------------
	.section	.nv.shared.reserved.0,"aw",@nobits
	.weak		__nv_reservedSMEM_offset_0_alias
	.size		__nv_reservedSMEM_offset_0_alias, 0, 64
	.other		__nv_reservedSMEM_offset_0_alias,@"STO_CUDA_RESERVED_SHARED STV_DEFAULT"
__nv_reservedSMEM_offset_0_alias:
	.zero		0
	.zero		64


//--------------------- .nv.shared._Z4scanPfS_i   --------------------------
	.section	.nv.shared._Z4scanPfS_i,"aw",@nobits
	.sectionflags	@""
	.align	16
	.zero		1024


//--------------------- .nv.constant0._Z7prescanPfS_iS_ --------------------------
	.section	.nv.constant0._Z7prescanPfS_iS_,"a",@progbits
	.sectionflags	@""
	.align	4
.nv.constant0._Z7prescanPfS_iS_:
	.zero		928


//--------------------- .nv.constant0._Z4scanPfS_i --------------------------
	.section	.nv.constant0._Z4scanPfS_i,"a",@progbits
	.sectionflags	@""
	.align	4
.nv.constant0._Z4scanPfS_i:
	.zero		916


//--------------------- SYMBOLS --------------------------

	.type		.nv.reservedSmem.offset0,@object
	.size		.nv.reservedSmem.offset0,0x4
	.type		.nv.reservedSmem.cap,@object
	.size		.nv.reservedSmem.cap,0x4
